//
// Generated by NVIDIA NVVM Compiler
//
// Compiler Build ID: CL-36424714
// Cuda compilation tools, release 13.0, V13.0.88
// Based on NVVM 20.0.0
//

.version 9.0
.target sm_100
.address_size 64

	// .globl	cenergyGatherKernel
.const .align 4 .b8 atoms[4096];

.visible .entry cenergyGatherKernel(
	.param .u64 .ptr .align 1 cenergyGatherKernel_param_0,
	.param .align 4 .b8 cenergyGatherKernel_param_1[12],
	.param .f32 cenergyGatherKernel_param_2,
	.param .f32 cenergyGatherKernel_param_3,
	.param .u32 cenergyGatherKernel_param_4,
	.param .u32 cenergyGatherKernel_param_5
)
{


	ret;

}


// ===== COMPILED SASS (sm_100) =====

	.target	sm_100

	.elftype	@"ET_EXEC"


//--------------------- .note.nv.tkinfo           --------------------------
	.section	.note.nv.tkinfo,"",@"SHT_NOTE"
	.sectionflags	@"SHF_NOTE_NV_TKINFO"
	.tkinfo
        /*0018*/ 	.word	0x00000002
        /*0030*/ 	.string	""
        /*0030*/ 	.string	"ptxas"
        /*0030*/ 	.string	"Cuda compilation tools, release 13.0, V13.0.88"
        /*0030*/ 	.string	"Build cuda_13.0.r13.0/compiler.36424714_0"
        /*0030*/ 	.string	"-arch sm_100 -m 64 "



//--------------------- .note.nv.cuinfo           --------------------------
	.section	.note.nv.cuinfo,"",@"SHT_NOTE"
	.sectionflags	@"SHF_NOTE_NV_CUINFO"
        /*0018*/ 	.short	0x0002
        /*001a*/ 	.short	0x0064
        /*001c*/ 	.short	0x0082
	.zero		2


//--------------------- .nv.info                  --------------------------
	.section	.nv.info,"",@"SHT_CUDA_INFO"
	.align	4


	//----- nvinfo : EIATTR_REGCOUNT
	.align		4
        /*0000*/ 	.byte	0x04, 0x2f
        /*0002*/ 	.short	(.L_2 - .L_1)
	.align		4
.L_1:
        /*0004*/ 	.word	index@(cenergyGatherKernel)
        /*0008*/ 	.word	0x00000004


	//----- nvinfo : EIATTR_FRAME_SIZE
	.align		4
.L_2:
        /*000c*/ 	.byte	0x04, 0x11
        /*000e*/ 	.short	(.L_4 - .L_3)
	.align		4
.L_3:
        /*0010*/ 	.word	index@(cenergyGatherKernel)
        /*0014*/ 	.word	0x00000000


	//----- nvinfo : EIATTR_MIN_STACK_SIZE
	.align		4
.L_4:
        /*0018*/ 	.byte	0x04, 0x12
        /*001a*/ 	.short	(.L_6 - .L_5)
	.align		4
.L_5:
        /*001c*/ 	.word	index@(cenergyGatherKernel)
        /*0020*/ 	.word	0x00000000
.L_6:


//--------------------- .nv.compat                --------------------------
	.section	.nv.compat,"",@"SHT_CUDA_COMPAT_INFO"
	.align	4
        /*0000*/ 	.byte	0x02, 0x09, 0x00, 0x00, 0x02, 0x02, 0x01, 0x00, 0x02, 0x05, 0x05, 0x00, 0x03, 0x07, 0x01, 0x01
        /*0010*/ 	.byte	0x02, 0x03, 0x00, 0x00, 0x02, 0x06, 0x01, 0x00, 0x04, 0x0b, 0x08, 0x00, 0x09, 0x00, 0x00, 0x00
        /*0020*/ 	.byte	0x00, 0x00, 0x00, 0x00


//--------------------- .nv.info.cenergyGatherKernel --------------------------
	.section	.nv.info.cenergyGatherKernel,"",@"SHT_CUDA_INFO"
	.sectionflags	@""
	.align	4


	//----- nvinfo : EIATTR_CUDA_API_VERSION
	.align		4
        /*0000*/ 	.byte	0x04, 0x37
        /*0002*/ 	.short	(.L_8 - .L_7)
.L_7:
        /*0004*/ 	.word	0x00000082


	//----- nvinfo : EIATTR_KPARAM_INFO
	.align		4
.L_8:
        /*0008*/ 	.byte	0x04, 0x17
        /*000a*/ 	.short	(.L_10 - .L_9)
.L_9:
        /*000c*/ 	.word	0x00000000
        /*0010*/ 	.short	0x0005
        /*0012*/ 	.short	0x0020
        /*0014*/ 	.byte	0x00, 0xf0, 0x11, 0x00


	//----- nvinfo : EIATTR_KPARAM_INFO
	.align		4
.L_10:
        /*0018*/ 	.byte	0x04, 0x17
        /*001a*/ 	.short	(.L_12 - .L_11)
.L_11:
        /*001c*/ 	.word	0x00000000
        /*0020*/ 	.short	0x0004
        /*0022*/ 	.short	0x001c
        /*0024*/ 	.byte	0x00, 0xf0, 0x11, 0x00


	//----- nvinfo : EIATTR_KPARAM_INFO
	.align		4
.L_12:
        /*0028*/ 	.byte	0x04, 0x17
        /*002a*/ 	.short	(.L_14 - .L_13)
.L_13:
        /*002c*/ 	.word	0x00000000
        /*0030*/ 	.short	0x0003
        /*0032*/ 	.short	0x0018
        /*0034*/ 	.byte	0x00, 0xf0, 0x11, 0x00


	//----- nvinfo : EIATTR_KPARAM_INFO
	.align		4
.L_14:
        /*0038*/ 	.byte	0x04, 0x17
        /*003a*/ 	.short	(.L_16 - .L_15)
.L_15:
        /*003c*/ 	.word	0x00000000
        /*0040*/ 	.short	0x0002
        /*0042*/ 	.short	0x0014
        /*0044*/ 	.byte	0x00, 0xf0, 0x11, 0x00


	//----- nvinfo : EIATTR_KPARAM_INFO
	.align		4
.L_16:
        /*0048*/ 	.byte	0x04, 0x17
        /*004a*/ 	.short	(.L_18 - .L_17)
.L_17:
        /*004c*/ 	.word	0x00000000
        /*0050*/ 	.short	0x0001
        /*0052*/ 	.short	0x0008
        /*0054*/ 	.byte	0x00, 0xf0, 0x31, 0x00


	//----- nvinfo : EIATTR_KPARAM_INFO
	.align		4
.L_18:
        /*0058*/ 	.byte	0x04, 0x17
        /*005a*/ 	.short	(.L_20 - .L_19)
.L_19:
        /*005c*/ 	.word	0x00000000
        /*0060*/ 	.short	0x0000
        /*0062*/ 	.short	0x0000
        /*0064*/ 	.byte	0x00, 0xf5, 0x21, 0x00


	//----- nvinfo : EIATTR_SPARSE_MMA_MASK
	.align		4
.L_20:
        /*0068*/ 	.byte	0x03, 0x50
        /*006a*/ 	.short	0x0000


	//----- nvinfo : EIATTR_MAXREG_COUNT
	.align		4
        /*006c*/ 	.byte	0x03, 0x1b
        /*006e*/ 	.short	0x00ff


	//----- nvinfo : EIATTR_MERCURY_ISA_VERSION
	.align		4
        /*0070*/ 	.byte	0x03, 0x5f
        /*0072*/ 	.short	0x0101


	//----- nvinfo : EIATTR_VRC_CTA_INIT_COUNT
	.align		4
        /*0074*/ 	.byte	0x02, 0x4a
	.zero		1
	.zero		1


	//----- nvinfo : EIATTR_EXIT_INSTR_OFFSETS
	.align		4
        /*0078*/ 	.byte	0x04, 0x1c
        /*007a*/ 	.short	(.L_22 - .L_21)


	//   ....[0]....
.L_21:
        /*007c*/ 	.word	0x00000010


	//----- nvinfo : EIATTR_CBANK_PARAM_SIZE
	.align		4
.L_22:
        /*0080*/ 	.byte	0x03, 0x19
        /*0082*/ 	.short	0x0024


	//----- nvinfo : EIATTR_PARAM_CBANK
	.align		4
        /*0084*/ 	.byte	0x04, 0x0a
        /*0086*/ 	.short	(.L_24 - .L_23)
	.align		4
.L_23:
        /*0088*/ 	.word	index@(.nv.constant0.cenergyGatherKernel)
        /*008c*/ 	.short	0x0380
        /*008e*/ 	.short	0x0024


	//----- nvinfo : EIATTR_SW_WAR
	.align		4
.L_24:
        /*0090*/ 	.byte	0x04, 0x36
        /*0092*/ 	.short	(.L_26 - .L_25)
.L_25:
        /*0094*/ 	.word	0x00000008
.L_26:


//--------------------- .nv.callgraph             --------------------------
	.section	.nv.callgraph,"",@"SHT_CUDA_CALLGRAPH"
	.align	4
	.sectionentsize	8
	.align		4
        /*0000*/ 	.word	0x00000000
	.align		4
        /*0004*/ 	.word	0xffffffff
	.align		4
        /*0008*/ 	.word	0x00000000
	.align		4
        /*000c*/ 	.word	0xfffffffe
	.align		4
        /*0010*/ 	.word	0x00000000
	.align		4
        /*0014*/ 	.word	0xfffffffd
	.align		4
        /*0018*/ 	.word	0x00000000
	.align		4
        /*001c*/ 	.word	0xfffffffc


//--------------------- .nv.constant3             --------------------------
	.section	.nv.constant3,"a",@progbits
	.align	4
.nv.constant3:
	.type		atoms,@object
	.size		atoms,(.L_0 - atoms)
atoms:
	.zero		4096
.L_0:


//--------------------- .text.cenergyGatherKernel --------------------------
	.section	.text.cenergyGatherKernel,"ax",@progbits
	.align	128
        .global         cenergyGatherKernel
        .type           cenergyGatherKernel,@function
        .size           cenergyGatherKernel,(.L_x_1 - cenergyGatherKernel)
        .other          cenergyGatherKernel,@"STO_CUDA_ENTRY STV_DEFAULT"
cenergyGatherKernel:
.text.cenergyGatherKernel:
[----:B------:R-:W-:Y:S01]  /*0000*/  LDC R1, c[0x0][0x37c] ;  /* 0x0000df00ff017b82 */ /* 0x000fe20000000800 */
[----:B------:R-:W-:Y:S05]  /*0010*/  EXIT ;  /* 0x000000000000794d */ /* 0x000fea0003800000 */
.L_x_0:
[----:B------:R-:W-:-:S00]  /*0020*/  BRA `(.L_x_0) ;  /* 0xfffffffc00fc7947 */ /* 0x000fc0000383ffff */
[----:B------:R-:W-:-:S00]  /*0030*/  NOP ;  /* 0x0000000000007918 */ /* 0x000fc00000000000 */
        /* <DEDUP_REMOVED lines=12> */
.L_x_1:


//--------------------- .nv.shared.reserved.0     --------------------------
	.section	.nv.shared.reserved.0,"aw",@nobits
	.weak		__nv_reservedSMEM_offset_0_alias
	.size		__nv_reservedSMEM_offset_0_alias, 0, 64
	.other		__nv_reservedSMEM_offset_0_alias,@"STO_CUDA_RESERVED_SHARED STV_DEFAULT"
__nv_reservedSMEM_offset_0_alias:
	.zero		0
	.zero		64


//--------------------- .nv.constant0.cenergyGatherKernel --------------------------
	.section	.nv.constant0.cenergyGatherKernel,"a",@progbits
	.sectionflags	@""
	.align	4
.nv.constant0.cenergyGatherKernel:
	.zero		932


//--------------------- SYMBOLS --------------------------

	.type		.nv.reservedSmem.offset0,@object
	.size		.nv.reservedSmem.offset0,0x4
